	.headerflags	@"EF_CUDA_TEXMODE_UNIFIED EF_CUDA_64BIT_ADDRESS EF_CUDA_ACCELERATORS EF_CUDA_SM90 EF_CUDA_VIRTUAL_SM(EF_CUDA_SM90)"
	.elftype	@"ET_EXEC"


//--------------------- .nv.info                  --------------------------
	.section	.nv.info,"",@"SHT_CUDA_INFO"
	.align	4


	//----- nvinfo : EIATTR_REGCOUNT
	.align		4
        /*0000*/ 	.byte	0x04, 0x2f
        /*0002*/ 	.short	(.L_1 - .L_0)
	.align		4
.L_0:
        /*0004*/ 	.word	index@(triton_poi_fused__unsafe_index_14)
        /*0008*/ 	.word	0x0000000e


	//----- nvinfo : EIATTR_MIN_STACK_SIZE
	.align		4
.L_1:
        /*000c*/ 	.byte	0x04, 0x12
        /*000e*/ 	.short	(.L_3 - .L_2)
	.align		4
.L_2:
        /*0010*/ 	.word	index@(triton_poi_fused__unsafe_index_14)
        /*0014*/ 	.word	0x00000000


	//----- nvinfo : EIATTR_FRAME_SIZE
	.align		4
.L_3:
        /*0018*/ 	.byte	0x04, 0x11
        /*001a*/ 	.short	(.L_5 - .L_4)
	.align		4
.L_4:
        /*001c*/ 	.word	index@(triton_poi_fused__unsafe_index_14)
        /*0020*/ 	.word	0x00000000


	//----- nvinfo : EIATTR_MIN_STACK_SIZE
	.align		4
.L_5:
        /*0024*/ 	.byte	0x04, 0x12
        /*0026*/ 	.short	(.L_7 - .L_6)
	.align		4
.L_6:
        /*0028*/ 	.word	index@(triton_poi_fused__unsafe_index_14)
        /*002c*/ 	.word	0x00000000
.L_7:


//--------------------- .nv.info.triton_poi_fused__unsafe_index_14 --------------------------
	.section	.nv.info.triton_poi_fused__unsafe_index_14,"",@"SHT_CUDA_INFO"
	.sectionflags	@""
	.align	4


	//----- nvinfo : EIATTR_CUDA_API_VERSION
	.align		4
        /*0000*/ 	.byte	0x04, 0x37
        /*0002*/ 	.short	(.L_9 - .L_8)
.L_8:
        /*0004*/ 	.word	0x0000007c


	//----- nvinfo : EIATTR_KPARAM_INFO
	.align		4
.L_9:
        /*0008*/ 	.byte	0x04, 0x17
        /*000a*/ 	.short	(.L_11 - .L_10)
.L_10:
        /*000c*/ 	.word	0x00000000
        /*0010*/ 	.short	0x0003
        /*0012*/ 	.short	0x0018
        /*0014*/ 	.byte	0x00, 0xf0, 0x11, 0x00


	//----- nvinfo : EIATTR_KPARAM_INFO
	.align		4
.L_11:
        /*0018*/ 	.byte	0x04, 0x17
        /*001a*/ 	.short	(.L_13 - .L_12)
.L_12:
        /*001c*/ 	.word	0x00000000
        /*0020*/ 	.short	0x0002
        /*0022*/ 	.short	0x0010
        /*0024*/ 	.byte	0x00, 0xf4, 0x21, 0x00


	//----- nvinfo : EIATTR_KPARAM_INFO
	.align		4
.L_13:
        /*0028*/ 	.byte	0x04, 0x17
        /*002a*/ 	.short	(.L_15 - .L_14)
.L_14:
        /*002c*/ 	.word	0x00000000
        /*0030*/ 	.short	0x0001
        /*0032*/ 	.short	0x0008
        /*0034*/ 	.byte	0x00, 0xf4, 0x21, 0x00


	//----- nvinfo : EIATTR_KPARAM_INFO
	.align		4
.L_15:
        /*0038*/ 	.byte	0x04, 0x17
        /*003a*/ 	.short	(.L_17 - .L_16)
.L_16:
        /*003c*/ 	.word	0x00000000
        /*0040*/ 	.short	0x0000
        /*0042*/ 	.short	0x0000
        /*0044*/ 	.byte	0x00, 0xf4, 0x21, 0x00


	//----- nvinfo : EIATTR_SPARSE_MMA_MASK
	.align		4
.L_17:
        /*0048*/ 	.byte	0x03, 0x50
        /*004a*/ 	.short	0x0000


	//----- nvinfo : EIATTR_MAXREG_COUNT
	.align		4
        /*004c*/ 	.byte	0x03, 0x1b
        /*004e*/ 	.short	0x00ff


	//----- nvinfo : EIATTR_EXIT_INSTR_OFFSETS
	.align		4
        /*0050*/ 	.byte	0x04, 0x1c
        /*0052*/ 	.short	(.L_19 - .L_18)


	//   ....[0]....
.L_18:
        /*0054*/ 	.word	0x000002a0


	//----- nvinfo : EIATTR_REQNTID
	.align		4
.L_19:
        /*0058*/ 	.byte	0x04, 0x10
        /*005a*/ 	.short	(.L_21 - .L_20)
.L_20:
        /*005c*/ 	.word	0x00000080
        /*0060*/ 	.word	0x00000001
        /*0064*/ 	.word	0x00000001


	//----- nvinfo : EIATTR_CBANK_PARAM_SIZE
	.align		4
.L_21:
        /*0068*/ 	.byte	0x03, 0x19
        /*006a*/ 	.short	0x001c


	//----- nvinfo : EIATTR_PARAM_CBANK
	.align		4
        /*006c*/ 	.byte	0x04, 0x0a
        /*006e*/ 	.short	(.L_23 - .L_22)
	.align		4
.L_22:
        /*0070*/ 	.word	index@(.nv.constant0.triton_poi_fused__unsafe_index_14)
        /*0074*/ 	.short	0x0210
        /*0076*/ 	.short	0x001c


	//----- nvinfo : EIATTR_SW_WAR
	.align		4
.L_23:
        /*0078*/ 	.byte	0x04, 0x36
        /*007a*/ 	.short	(.L_25 - .L_24)
.L_24:
        /*007c*/ 	.word	0x00000008
.L_25:


//--------------------- .nv.callgraph             --------------------------
	.section	.nv.callgraph,"",@"SHT_CUDA_CALLGRAPH"
	.align	4
	.sectionentsize	8
	.align		4
        /*0000*/ 	.word	0x00000000
	.align		4
        /*0004*/ 	.word	0xffffffff
	.align		4
        /*0008*/ 	.word	0x00000000
	.align		4
        /*000c*/ 	.word	0xfffffffe
	.align		4
        /*0010*/ 	.word	0x00000000
	.align		4
        /*0014*/ 	.word	0xfffffffd
	.align		4
        /*0018*/ 	.word	0x00000000
	.align		4
        /*001c*/ 	.word	0xfffffffc


//--------------------- .text.triton_poi_fused__unsafe_index_14 --------------------------
	.section	.text.triton_poi_fused__unsafe_index_14,"ax",@progbits
	.align	128
        .global         triton_poi_fused__unsafe_index_14
        .type           triton_poi_fused__unsafe_index_14,@function
        .size           triton_poi_fused__unsafe_index_14,(.L_x_1 - triton_poi_fused__unsafe_index_14)
        .other          triton_poi_fused__unsafe_index_14,@"STO_CUDA_ENTRY STV_DEFAULT"
triton_poi_fused__unsafe_index_14:
.text.triton_poi_fused__unsafe_index_14:
[----:B------:R-:W-:Y:S01]  /*0000*/  LDC R1, c[0x0][0x28] ;  /* 0x00000a00ff017b82 */ /* 0x000fe20000000800 */
[----:B------:R-:W1:Y:S07]  /*0010*/  S2R R0, SR_TID.X ;  /* 0x0000000000007919 */ /* 0x000e6e0000002100 */
[----:B------:R-:W2:Y:S01]  /*0020*/  LDC.64 R2, c[0x0][0x210] ;  /* 0x00008400ff027b82 */ /* 0x000ea20000000a00 */
[----:B------:R-:W-:Y:S01]  /*0030*/  ULDC.64 UR4, c[0x0][0x208] ;  /* 0x0000820000047ab9 */ /* 0x000fe20000000a00 */
[----:B------:R-:W-:Y:S01]  /*0040*/  ULDC.64 UR6, c[0x0][0x218] ;  /* 0x0000860000067ab9 */ /* 0x000fe20000000a00 */
[----:B------:R-:W3:Y:S01]  /*0050*/  S2R R11, SR_CTAID.X ;  /* 0x00000000000b7919 */ /* 0x000ee20000002500 */
[----:B-1----:R-:W-:-:S05]  /*0060*/  LOP3.LUT R0, R0, 0x7f, RZ, 0xc0, !PT ;  /* 0x0000007f00007812 */ /* 0x002fca00078ec0ff */
[----:B---3--:R-:W-:-:S05]  /*0070*/  IMAD R0, R11, 0x80, R0 ;  /* 0x000000800b007824 */ /* 0x008fca00078e0200 */
[----:B------:R-:W-:-:S04]  /*0080*/  SHF.R.S32.HI R5, RZ, 0x1f, R0 ;  /* 0x0000001fff057819 */ /* 0x000fc80000011400 */
[----:B------:R-:W-:-:S04]  /*0090*/  LEA.HI R5, R5, R0, RZ, 0x2 ;  /* 0x0000000005057211 */ /* 0x000fc800078f10ff */
[----:B------:R-:W-:Y:S02]  /*00a0*/  SHF.R.S32.HI R4, RZ, 0x2, R5 ;  /* 0x00000002ff047819 */ /* 0x000fe40000011405 */
[----:B------:R-:W-:Y:S02]  /*00b0*/  LOP3.LUT R7, R5, 0xfffffffc, RZ, 0xc0, !PT ;  /* 0xfffffffc05077812 */ /* 0x000fe400078ec0ff */
[----:B------:R-:W-:-:S03]  /*00c0*/  LEA.HI R6, R4, R4, RZ, 0x2 ;  /* 0x0000000404067211 */ /* 0x000fc600078f10ff */
[----:B------:R-:W-:Y:S01]  /*00d0*/  IMAD.IADD R9, R0, 0x1, -R7 ;  /* 0x0000000100097824 */ /* 0x000fe200078e0a07 */
[----:B------:R-:W-:-:S05]  /*00e0*/  LOP3.LUT R5, R6, 0xfffffffc, RZ, 0xc0, !PT ;  /* 0xfffffffc06057812 */ /* 0x000fca00078ec0ff */
[----:B------:R-:W-:Y:S02]  /*00f0*/  IMAD.IADD R7, R4, 0x1, -R5 ;  /* 0x0000000104077824 */ /* 0x000fe400078e0a05 */
[----:B--2---:R-:W-:-:S04]  /*0100*/  IMAD.WIDE R4, R9, 0x8, R2 ;  /* 0x0000000809047825 */ /* 0x004fc800078e0202 */
[----:B------:R-:W-:Y:S02]  /*0110*/  IMAD.WIDE R2, R7, 0x8, R2 ;  /* 0x0000000807027825 */ /* 0x000fe400078e0202 */
[----:B------:R-:W2:Y:S04]  /*0120*/  LDG.E.EL.64 R4, desc[UR4][R4.64] ;  /* 0x0000000404047981 */ /* 0x000ea8000c2e1b00 */
[----:B------:R-:W3:Y:S01]  /*0130*/  LDG.E.EL.64 R2, desc[UR4][R2.64] ;  /* 0x0000000402027981 */ /* 0x000ee2000c2e1b00 */
[----:B------:R-:W-:Y:S02]  /*0140*/  SHF.R.S32.HI R10, RZ, 0x18, R11 ;  /* 0x00000018ff0a7819 */ /* 0x000fe4000001140b */
[----:B--2---:R-:W-:Y:S02]  /*0150*/  SHF.R.U32.HI R6, RZ, 0x1c, R5 ;  /* 0x0000001cff067819 */ /* 0x004fe40000011605 */
[----:B------:R-:W-:-:S02]  /*0160*/  LEA R9, P0, R4, UR6, 0x2 ;  /* 0x0000000604097c11 */ /* 0x000fc4000f8010ff */
[----:B---3--:R-:W-:Y:S02]  /*0170*/  SHF.R.U32.HI R7, RZ, 0x1e, R3 ;  /* 0x0000001eff077819 */ /* 0x008fe40000011603 */
[----:B------:R-:W-:Y:S02]  /*0180*/  LOP3.LUT R6, R6, 0x8, RZ, 0xc0, !PT ;  /* 0x0000000806067812 */ /* 0x000fe400078ec0ff */
[----:B------:R-:W-:Y:S02]  /*0190*/  LOP3.LUT R11, R7, 0x2, RZ, 0xc0, !PT ;  /* 0x00000002070b7812 */ /* 0x000fe400078ec0ff */
[----:B------:R-:W-:Y:S02]  /*01a0*/  LEA.HI.X R8, R4, UR7, R5, 0x2, P0 ;  /* 0x0000000704087c11 */ /* 0x000fe400080f1405 */
[----:B------:R-:W-:Y:S02]  /*01b0*/  SGXT R7, R10, 0x1 ;  /* 0x000000010a07781a */ /* 0x000fe40000000200 */
[----:B------:R-:W-:-:S02]  /*01c0*/  IADD3 R4, P1, R6, R9, RZ ;  /* 0x0000000906047210 */ /* 0x000fc40007f3e0ff */
[----:B------:R-:W-:Y:S02]  /*01d0*/  IADD3 R6, P0, R2, R11, RZ ;  /* 0x0000000b02067210 */ /* 0x000fe40007f1e0ff */
[----:B------:R-:W-:Y:S01]  /*01e0*/  LEA.HI R7, R7, R0, RZ, 0x4 ;  /* 0x0000000007077211 */ /* 0x000fe200078f20ff */
[----:B------:R-:W-:Y:S02]  /*01f0*/  IMAD.X R5, RZ, RZ, R8, P1 ;  /* 0x000000ffff057224 */ /* 0x000fe400008e0608 */
[----:B------:R-:W-:Y:S01]  /*0200*/  IMAD.X R3, RZ, RZ, R3, P0 ;  /* 0x000000ffff037224 */ /* 0x000fe200000e0603 */
[C---:B------:R-:W-:Y:S02]  /*0210*/  LEA R2, P0, R6.reuse, R4, 0x3 ;  /* 0x0000000406027211 */ /* 0x040fe400078018ff */
[----:B------:R-:W-:Y:S02]  /*0220*/  SHF.R.S32.HI R7, RZ, 0x4, R7 ;  /* 0x00000004ff077819 */ /* 0x000fe40000011407 */
[----:B------:R-:W-:-:S02]  /*0230*/  LEA.HI.X R3, R6, R5, R3, 0x3, P0 ;  /* 0x0000000506037211 */ /* 0x000fc400000f1c03 */
[----:B------:R-:W1:Y:S01]  /*0240*/  LDC.64 R4, c[0x0][0x220] ;  /* 0x00008800ff047b82 */ /* 0x000e620000000a00 */
[----:B------:R-:W-:-:S04]  /*0250*/  IMAD.SHL.U32 R7, R7, 0x4, RZ ;  /* 0x0000000407077824 */ /* 0x000fc800078e00ff */
[----:B------:R-:W-:-:S06]  /*0260*/  IMAD.WIDE R2, R7, 0x4, R2 ;  /* 0x0000000407027825 */ /* 0x000fcc00078e0202 */
[----:B------:R-:W2:Y:S01]  /*0270*/  LDG.E.EL R3, desc[UR4][R2.64] ;  /* 0x0000000402037981 */ /* 0x000ea2000c2e1900 */
[----:B-1----:R-:W-:-:S05]  /*0280*/  IMAD.WIDE R4, R0, 0x4, R4 ;  /* 0x0000000400047825 */ /* 0x002fca00078e0204 */
[----:B--2---:R-:W-:Y:S01]  /*0290*/  STG.E desc[UR4][R4.64], R3 ;  /* 0x0000000304007986 */ /* 0x004fe2000c101904 */
[----:B------:R-:W-:Y:S05]  /*02a0*/  EXIT ;  /* 0x000000000000794d */ /* 0x000fea0003800000 */
.L_x_0:
[----:B------:R-:W-:-:S00]  /*02b0*/  BRA `(.L_x_0) ;  /* 0xfffffffc00fc7947 */ /* 0x000fc0000383ffff */
[----:B------:R-:W-:-:S00]  /*02c0*/  NOP ;  /* 0x0000000000007918 */ /* 0x000fc00000000000 */
        /* <DEDUP_REMOVED lines=11> */
.L_x_1:


//--------------------- .nv.constant0.triton_poi_fused__unsafe_index_14 --------------------------
	.section	.nv.constant0.triton_poi_fused__unsafe_index_14,"a",@progbits
	.sectionflags	@""
	.align	4
.nv.constant0.triton_poi_fused__unsafe_index_14:
	.zero		556
